//
// Generated by NVIDIA NVVM Compiler
//
// Compiler Build ID: CL-36424714
// Cuda compilation tools, release 13.0, V13.0.88
// Based on NVVM 20.0.0
//

.version 9.0
.target sm_100
.address_size 64

	// .globl	_Z7sortingPiS_i

.visible .entry _Z7sortingPiS_i(
	.param .u64 .ptr .align 1 _Z7sortingPiS_i_param_0,
	.param .u64 .ptr .align 1 _Z7sortingPiS_i_param_1,
	.param .u32 _Z7sortingPiS_i_param_2
)
{
	.reg .pred 	%p<85>;
	.reg .b32 	%r<115>;
	.reg .b64 	%rd<23>;

	ld.param.u64 	%rd9, [_Z7sortingPiS_i_param_0];
	ld.param.u64 	%rd7, [_Z7sortingPiS_i_param_1];
	ld.param.u32 	%r25, [_Z7sortingPiS_i_param_2];
	cvta.to.global.u64 	%rd1, %rd9;
	mov.u32 	%r26, %tid.x;
	mov.u32 	%r27, %tid.y;
	mov.u32 	%r28, %ntid.x;
	mad.lo.s32 	%r1, %r27, %r28, %r26;
	mul.wide.u32 	%rd10, %r1, 4;
	add.s64 	%rd11, %rd1, %rd10;
	ld.global.u32 	%r2, [%rd11];
	setp.lt.s32 	%p1, %r25, 1;
	mov.b64 	%rd22, 0;
	@%p1 bra 	$L__BB0_13;
	and.b32  	%r3, %r25, 7;
	setp.lt.u32 	%p2, %r25, 8;
	mov.b32 	%r109, 0;
	mov.u32 	%r114, %r109;
	@%p2 bra 	$L__BB0_4;
	and.b32  	%r109, %r25, 2147483640;
	add.s64 	%rd21, %rd1, 16;
	mov.b32 	%r103, 0;
	mov.u32 	%r114, %r103;
$L__BB0_3:
	.pragma "nounroll";
	ld.global.u32 	%r32, [%rd21+-16];
	setp.lt.s32 	%p3, %r32, %r2;
	setp.eq.s32 	%p4, %r32, %r2;
	setp.lt.u32 	%p5, %r103, %r1;
	and.pred  	%p6, %p4, %p5;
	or.pred  	%p7, %p3, %p6;
	selp.u32 	%r34, 1, 0, %p7;
	add.s32 	%r35, %r114, %r34;
	ld.global.u32 	%r36, [%rd21+-12];
	setp.lt.s32 	%p8, %r36, %r2;
	setp.eq.s32 	%p9, %r36, %r2;
	add.s32 	%r38, %r103, 1;
	setp.lt.u32 	%p10, %r38, %r1;
	and.pred  	%p11, %p9, %p10;
	or.pred  	%p12, %p8, %p11;
	selp.u32 	%r39, 1, 0, %p12;
	add.s32 	%r40, %r35, %r39;
	ld.global.u32 	%r41, [%rd21+-8];
	setp.lt.s32 	%p13, %r41, %r2;
	setp.eq.s32 	%p14, %r41, %r2;
	add.s32 	%r43, %r103, 2;
	setp.lt.u32 	%p15, %r43, %r1;
	and.pred  	%p16, %p14, %p15;
	or.pred  	%p17, %p13, %p16;
	selp.u32 	%r44, 1, 0, %p17;
	add.s32 	%r45, %r40, %r44;
	ld.global.u32 	%r46, [%rd21+-4];
	setp.lt.s32 	%p18, %r46, %r2;
	setp.eq.s32 	%p19, %r46, %r2;
	add.s32 	%r48, %r103, 3;
	setp.lt.u32 	%p20, %r48, %r1;
	and.pred  	%p21, %p19, %p20;
	or.pred  	%p22, %p18, %p21;
	selp.u32 	%r49, 1, 0, %p22;
	add.s32 	%r50, %r45, %r49;
	ld.global.u32 	%r51, [%rd21];
	setp.lt.s32 	%p23, %r51, %r2;
	setp.eq.s32 	%p24, %r51, %r2;
	add.s32 	%r53, %r103, 4;
	setp.lt.u32 	%p25, %r53, %r1;
	and.pred  	%p26, %p24, %p25;
	or.pred  	%p27, %p23, %p26;
	selp.u32 	%r54, 1, 0, %p27;
	add.s32 	%r55, %r50, %r54;
	ld.global.u32 	%r56, [%rd21+4];
	setp.lt.s32 	%p28, %r56, %r2;
	setp.eq.s32 	%p29, %r56, %r2;
	add.s32 	%r58, %r103, 5;
	setp.lt.u32 	%p30, %r58, %r1;
	and.pred  	%p31, %p29, %p30;
	or.pred  	%p32, %p28, %p31;
	selp.u32 	%r59, 1, 0, %p32;
	add.s32 	%r60, %r55, %r59;
	ld.global.u32 	%r61, [%rd21+8];
	setp.lt.s32 	%p33, %r61, %r2;
	setp.eq.s32 	%p34, %r61, %r2;
	add.s32 	%r63, %r103, 6;
	setp.lt.u32 	%p35, %r63, %r1;
	and.pred  	%p36, %p34, %p35;
	or.pred  	%p37, %p33, %p36;
	selp.u32 	%r64, 1, 0, %p37;
	add.s32 	%r65, %r60, %r64;
	ld.global.u32 	%r66, [%rd21+12];
	setp.lt.s32 	%p38, %r66, %r2;
	setp.eq.s32 	%p39, %r66, %r2;
	add.s32 	%r68, %r103, 7;
	setp.lt.u32 	%p40, %r68, %r1;
	and.pred  	%p41, %p39, %p40;
	or.pred  	%p42, %p38, %p41;
	selp.u32 	%r69, 1, 0, %p42;
	add.s32 	%r114, %r65, %r69;
	add.s64 	%rd21, %rd21, 32;
	add.s32 	%r103, %r103, 8;
	setp.ne.s32 	%p43, %r103, %r109;
	@%p43 bra 	$L__BB0_3;
$L__BB0_4:
	setp.eq.s32 	%p44, %r3, 0;
	@%p44 bra 	$L__BB0_12;
	and.b32  	%r12, %r25, 3;
	setp.lt.u32 	%p45, %r3, 4;
	@%p45 bra 	$L__BB0_7;
	mul.wide.u32 	%rd12, %r109, 4;
	add.s64 	%rd13, %rd1, %rd12;
	ld.global.u32 	%r72, [%rd13];
	setp.lt.s32 	%p46, %r72, %r2;
	setp.eq.s32 	%p47, %r72, %r2;
	setp.lt.u32 	%p48, %r109, %r1;
	and.pred  	%p49, %p47, %p48;
	or.pred  	%p50, %p46, %p49;
	selp.u32 	%r74, 1, 0, %p50;
	add.s32 	%r75, %r114, %r74;
	add.s32 	%r76, %r109, 1;
	ld.global.u32 	%r77, [%rd13+4];
	setp.lt.s32 	%p51, %r77, %r2;
	setp.eq.s32 	%p52, %r77, %r2;
	setp.lt.u32 	%p53, %r76, %r1;
	and.pred  	%p54, %p52, %p53;
	or.pred  	%p55, %p51, %p54;
	selp.u32 	%r79, 1, 0, %p55;
	add.s32 	%r80, %r75, %r79;
	add.s32 	%r81, %r109, 2;
	ld.global.u32 	%r82, [%rd13+8];
	setp.lt.s32 	%p56, %r82, %r2;
	setp.eq.s32 	%p57, %r82, %r2;
	setp.lt.u32 	%p58, %r81, %r1;
	and.pred  	%p59, %p57, %p58;
	or.pred  	%p60, %p56, %p59;
	selp.u32 	%r84, 1, 0, %p60;
	add.s32 	%r85, %r80, %r84;
	add.s32 	%r86, %r109, 3;
	ld.global.u32 	%r87, [%rd13+12];
	setp.lt.s32 	%p61, %r87, %r2;
	setp.eq.s32 	%p62, %r87, %r2;
	setp.lt.u32 	%p63, %r86, %r1;
	and.pred  	%p64, %p62, %p63;
	or.pred  	%p65, %p61, %p64;
	selp.u32 	%r89, 1, 0, %p65;
	add.s32 	%r114, %r85, %r89;
	add.s32 	%r109, %r109, 4;
$L__BB0_7:
	setp.eq.s32 	%p66, %r12, 0;
	@%p66 bra 	$L__BB0_12;
	setp.eq.s32 	%p67, %r12, 1;
	@%p67 bra 	$L__BB0_10;
	mul.wide.u32 	%rd14, %r109, 4;
	add.s64 	%rd15, %rd1, %rd14;
	ld.global.u32 	%r91, [%rd15];
	setp.lt.s32 	%p68, %r91, %r2;
	setp.eq.s32 	%p69, %r91, %r2;
	setp.lt.u32 	%p70, %r109, %r1;
	and.pred  	%p71, %p69, %p70;
	or.pred  	%p72, %p68, %p71;
	selp.u32 	%r93, 1, 0, %p72;
	add.s32 	%r94, %r114, %r93;
	add.s32 	%r95, %r109, 1;
	ld.global.u32 	%r96, [%rd15+4];
	setp.lt.s32 	%p73, %r96, %r2;
	setp.eq.s32 	%p74, %r96, %r2;
	setp.lt.u32 	%p75, %r95, %r1;
	and.pred  	%p76, %p74, %p75;
	or.pred  	%p77, %p73, %p76;
	selp.u32 	%r98, 1, 0, %p77;
	add.s32 	%r114, %r94, %r98;
	add.s32 	%r109, %r109, 2;
$L__BB0_10:
	and.b32  	%r99, %r25, 1;
	setp.eq.b32 	%p78, %r99, 1;
	not.pred 	%p79, %p78;
	@%p79 bra 	$L__BB0_12;
	mul.wide.u32 	%rd16, %r109, 4;
	add.s64 	%rd17, %rd1, %rd16;
	ld.global.u32 	%r100, [%rd17];
	setp.lt.s32 	%p80, %r100, %r2;
	setp.eq.s32 	%p81, %r100, %r2;
	setp.lt.u32 	%p82, %r109, %r1;
	and.pred  	%p83, %p81, %p82;
	or.pred  	%p84, %p80, %p83;
	selp.u32 	%r102, 1, 0, %p84;
	add.s32 	%r114, %r114, %r102;
$L__BB0_12:
	cvt.u64.u32 	%rd22, %r114;
$L__BB0_13:
	cvta.to.global.u64 	%rd18, %rd7;
	shl.b64 	%rd19, %rd22, 2;
	add.s64 	%rd20, %rd18, %rd19;
	st.global.u32 	[%rd20], %r2;
	ret;

}


// ===== COMPILED SASS (sm_100) =====

	.target	sm_100

	.elftype	@"ET_EXEC"


//--------------------- .note.nv.tkinfo           --------------------------
	.section	.note.nv.tkinfo,"",@"SHT_NOTE"
	.sectionflags	@"SHF_NOTE_NV_TKINFO"
	.tkinfo
        /*0018*/ 	.word	0x00000002
        /*0030*/ 	.string	""
        /*0030*/ 	.string	"ptxas"
        /*0030*/ 	.string	"Cuda compilation tools, release 13.0, V13.0.88"
        /*0030*/ 	.string	"Build cuda_13.0.r13.0/compiler.36424714_0"
        /*0030*/ 	.string	"-arch sm_100 -m 64 "



//--------------------- .note.nv.cuinfo           --------------------------
	.section	.note.nv.cuinfo,"",@"SHT_NOTE"
	.sectionflags	@"SHF_NOTE_NV_CUINFO"
        /*0018*/ 	.short	0x0002
        /*001a*/ 	.short	0x0064
        /*001c*/ 	.short	0x0082
	.zero		2


//--------------------- .nv.info                  --------------------------
	.section	.nv.info,"",@"SHT_CUDA_INFO"
	.align	4


	//----- nvinfo : EIATTR_REGCOUNT
	.align		4
        /*0000*/ 	.byte	0x04, 0x2f
        /*0002*/ 	.short	(.L_1 - .L_0)
	.align		4
.L_0:
        /*0004*/ 	.word	index@(_Z7sortingPiS_i)
        /*0008*/ 	.word	0x0000001a


	//----- nvinfo : EIATTR_FRAME_SIZE
	.align		4
.L_1:
        /*000c*/ 	.byte	0x04, 0x11
        /*000e*/ 	.short	(.L_3 - .L_2)
	.align		4
.L_2:
        /*0010*/ 	.word	index@(_Z7sortingPiS_i)
        /*0014*/ 	.word	0x00000000


	//----- nvinfo : EIATTR_MIN_STACK_SIZE
	.align		4
.L_3:
        /*0018*/ 	.byte	0x04, 0x12
        /*001a*/ 	.short	(.L_5 - .L_4)
	.align		4
.L_4:
        /*001c*/ 	.word	index@(_Z7sortingPiS_i)
        /*0020*/ 	.word	0x00000000
.L_5:


//--------------------- .nv.compat                --------------------------
	.section	.nv.compat,"",@"SHT_CUDA_COMPAT_INFO"
	.align	4
        /*0000*/ 	.byte	0x02, 0x09, 0x00, 0x00, 0x02, 0x02, 0x01, 0x00, 0x02, 0x05, 0x05, 0x00, 0x03, 0x07, 0x01, 0x01
        /*0010*/ 	.byte	0x02, 0x03, 0x00, 0x00, 0x02, 0x06, 0x01, 0x00, 0x04, 0x0b, 0x08, 0x00, 0x09, 0x00, 0x00, 0x00
        /*0020*/ 	.byte	0x00, 0x00, 0x00, 0x00


//--------------------- .nv.info._Z7sortingPiS_i  --------------------------
	.section	.nv.info._Z7sortingPiS_i,"",@"SHT_CUDA_INFO"
	.sectionflags	@""
	.align	4


	//----- nvinfo : EIATTR_CUDA_API_VERSION
	.align		4
        /*0000*/ 	.byte	0x04, 0x37
        /*0002*/ 	.short	(.L_7 - .L_6)
.L_6:
        /*0004*/ 	.word	0x00000082


	//----- nvinfo : EIATTR_KPARAM_INFO
	.align		4
.L_7:
        /*0008*/ 	.byte	0x04, 0x17
        /*000a*/ 	.short	(.L_9 - .L_8)
.L_8:
        /*000c*/ 	.word	0x00000000
        /*0010*/ 	.short	0x0002
        /*0012*/ 	.short	0x0010
        /*0014*/ 	.byte	0x00, 0xf0, 0x11, 0x00


	//----- nvinfo : EIATTR_KPARAM_INFO
	.align		4
.L_9:
        /*0018*/ 	.byte	0x04, 0x17
        /*001a*/ 	.short	(.L_11 - .L_10)
.L_10:
        /*001c*/ 	.word	0x00000000
        /*0020*/ 	.short	0x0001
        /*0022*/ 	.short	0x0008
        /*0024*/ 	.byte	0x00, 0xf5, 0x21, 0x00


	//----- nvinfo : EIATTR_KPARAM_INFO
	.align		4
.L_11:
        /*0028*/ 	.byte	0x04, 0x17
        /*002a*/ 	.short	(.L_13 - .L_12)
.L_12:
        /*002c*/ 	.word	0x00000000
        /*0030*/ 	.short	0x0000
        /*0032*/ 	.short	0x0000
        /*0034*/ 	.byte	0x00, 0xf5, 0x21, 0x00


	//----- nvinfo : EIATTR_SPARSE_MMA_MASK
	.align		4
.L_13:
        /*0038*/ 	.byte	0x03, 0x50
        /*003a*/ 	.short	0x0000


	//----- nvinfo : EIATTR_MAXREG_COUNT
	.align		4
        /*003c*/ 	.byte	0x03, 0x1b
        /*003e*/ 	.short	0x00ff


	//----- nvinfo : EIATTR_MERCURY_ISA_VERSION
	.align		4
        /*0040*/ 	.byte	0x03, 0x5f
        /*0042*/ 	.short	0x0101


	//----- nvinfo : EIATTR_VRC_CTA_INIT_COUNT
	.align		4
        /*0044*/ 	.byte	0x02, 0x4a
	.zero		1
	.zero		1


	//----- nvinfo : EIATTR_EXIT_INSTR_OFFSETS
	.align		4
        /*0048*/ 	.byte	0x04, 0x1c
        /*004a*/ 	.short	(.L_15 - .L_14)


	//   ....[0]....
.L_14:
        /*004c*/ 	.word	0x00000a00


	//----- nvinfo : EIATTR_CBANK_PARAM_SIZE
	.align		4
.L_15:
        /*0050*/ 	.byte	0x03, 0x19
        /*0052*/ 	.short	0x0014


	//----- nvinfo : EIATTR_PARAM_CBANK
	.align		4
        /*0054*/ 	.byte	0x04, 0x0a
        /*0056*/ 	.short	(.L_17 - .L_16)
	.align		4
.L_16:
        /*0058*/ 	.word	index@(.nv.constant0._Z7sortingPiS_i)
        /*005c*/ 	.short	0x0380
        /*005e*/ 	.short	0x0014


	//----- nvinfo : EIATTR_SW_WAR
	.align		4
.L_17:
        /*0060*/ 	.byte	0x04, 0x36
        /*0062*/ 	.short	(.L_19 - .L_18)
.L_18:
        /*0064*/ 	.word	0x00000008
.L_19:


//--------------------- .nv.callgraph             --------------------------
	.section	.nv.callgraph,"",@"SHT_CUDA_CALLGRAPH"
	.align	4
	.sectionentsize	8
	.align		4
        /*0000*/ 	.word	0x00000000
	.align		4
        /*0004*/ 	.word	0xffffffff
	.align		4
        /*0008*/ 	.word	0x00000000
	.align		4
        /*000c*/ 	.word	0xfffffffe
	.align		4
        /*0010*/ 	.word	0x00000000
	.align		4
        /*0014*/ 	.word	0xfffffffd
	.align		4
        /*0018*/ 	.word	0x00000000
	.align		4
        /*001c*/ 	.word	0xfffffffc


//--------------------- .text._Z7sortingPiS_i     --------------------------
	.section	.text._Z7sortingPiS_i,"ax",@progbits
	.align	128
        .global         _Z7sortingPiS_i
        .type           _Z7sortingPiS_i,@function
        .size           _Z7sortingPiS_i,(.L_x_6 - _Z7sortingPiS_i)
        .other          _Z7sortingPiS_i,@"STO_CUDA_ENTRY STV_DEFAULT"
_Z7sortingPiS_i:
.text._Z7sortingPiS_i:
[----:B------:R-:W-:Y:S01]  /*0000*/  LDC R1, c[0x0][0x37c] ;  /* 0x0000df00ff017b82 */ /* 0x000fe20000000800 */
[----:B------:R-:W0:Y:S07]  /*0010*/  S2R R7, SR_TID.X ;  /* 0x0000000000077919 */ /* 0x000e2e0000002100 */
[----:B------:R-:W1:Y:S01]  /*0020*/  LDC R6, c[0x0][0x390] ;  /* 0x0000e400ff067b82 */ /* 0x000e620000000800 */
[----:B------:R-:W0:Y:S01]  /*0030*/  LDCU UR4, c[0x0][0x360] ;  /* 0x00006c00ff0477ac */ /* 0x000e220008000800 */
[----:B------:R-:W0:Y:S01]  /*0040*/  S2R R0, SR_TID.Y ;  /* 0x0000000000007919 */ /* 0x000e220000002200 */
[----:B------:R-:W2:Y:S05]  /*0050*/  LDCU.64 UR8, c[0x0][0x358] ;  /* 0x00006b00ff0877ac */ /* 0x000eaa0008000a00 */
[----:B------:R-:W3:Y:S01]  /*0060*/  LDC.64 R2, c[0x0][0x380] ;  /* 0x0000e000ff027b82 */ /* 0x000ee20000000a00 */
[----:B------:R-:W-:-:S02]  /*0070*/  CS2R R10, SRZ ;  /* 0x00000000000a7805 */ /* 0x000fc4000001ff00 */
[----:B-1----:R-:W-:Y:S01]  /*0080*/  ISETP.GE.AND P0, PT, R6, 0x1, PT ;  /* 0x000000010600780c */ /* 0x002fe20003f06270 */
[----:B0-----:R-:W-:-:S04]  /*0090*/  IMAD R7, R0, UR4, R7 ;  /* 0x0000000400077c24 */ /* 0x001fc8000f8e0207 */
[----:B---3--:R-:W-:-:S05]  /*00a0*/  IMAD.WIDE.U32 R4, R7, 0x4, R2 ;  /* 0x0000000407047825 */ /* 0x008fca00078e0002 */
[----:B--2---:R0:W5:Y:S03]  /*00b0*/  LDG.E R0, desc[UR8][R4.64] ;  /* 0x0000000804007981 */ /* 0x004166000c1e1900 */
[----:B------:R-:W-:Y:S05]  /*00c0*/  @!P0 BRA `(.L_x_0) ;  /* 0x00000008003c8947 */ /* 0x000fea0003800000 */
[C---:B------:R-:W-:Y:S01]  /*00d0*/  ISETP.GE.U32.AND P0, PT, R6.reuse, 0x8, PT ;  /* 0x000000080600780c */ /* 0x040fe20003f06070 */
[----:B------:R-:W-:Y:S01]  /*00e0*/  IMAD.MOV.U32 R8, RZ, RZ, RZ ;  /* 0x000000ffff087224 */ /* 0x000fe200078e00ff */
[----:B------:R-:W-:Y:S01]  /*00f0*/  LOP3.LUT R12, R6, 0x7, RZ, 0xc0, !PT ;  /* 0x00000007060c7812 */ /* 0x000fe200078ec0ff */
[----:B------:R-:W-:-:S03]  /*0100*/  IMAD.MOV.U32 R10, RZ, RZ, RZ ;  /* 0x000000ffff0a7224 */ /* 0x000fc600078e00ff */
[----:B------:R-:W-:-:S07]  /*0110*/  ISETP.NE.AND P2, PT, R12, RZ, PT ;  /* 0x000000ff0c00720c */ /* 0x000fce0003f45270 */
[----:B------:R-:W-:Y:S06]  /*0120*/  @!P0 BRA `(.L_x_1) ;  /* 0x0000000400108947 */ /* 0x000fec0003800000 */
[----:B------:R-:W1:Y:S01]  /*0130*/  LDCU.64 UR4, c[0x0][0x380] ;  /* 0x00007000ff0477ac */ /* 0x000e620008000a00 */
[----:B------:R-:W-:Y:S01]  /*0140*/  LOP3.LUT R8, R6, 0x7ffffff8, RZ, 0xc0, !PT ;  /* 0x7ffffff806087812 */ /* 0x000fe200078ec0ff */
[----:B------:R-:W-:Y:S01]  /*0150*/  IMAD.MOV.U32 R10, RZ, RZ, RZ ;  /* 0x000000ffff0a7224 */ /* 0x000fe200078e00ff */
[----:B-1----:R-:W-:-:S04]  /*0160*/  UIADD3 UR4, UP0, UPT, UR4, 0x10, URZ ;  /* 0x0000001004047890 */ /* 0x002fc8000ff1e0ff */
[----:B------:R-:W-:Y:S02]  /*0170*/  UIADD3.X UR5, UPT, UPT, URZ, UR5, URZ, UP0, !UPT ;  /* 0x00000005ff057290 */ /* 0x000fe400087fe4ff */
[----:B0-----:R-:W-:Y:S01]  /*0180*/  IMAD.U32 R4, RZ, RZ, UR4 ;  /* 0x00000004ff047e24 */ /* 0x001fe2000f8e00ff */
[----:B------:R-:W-:-:S03]  /*0190*/  UMOV UR4, URZ ;  /* 0x000000ff00047c82 */ /* 0x000fc60008000000 */
[----:B------:R-:W-:-:S07]  /*01a0*/  IMAD.U32 R5, RZ, RZ, UR5 ;  /* 0x00000005ff057e24 */ /* 0x000fce000f8e00ff */
.L_x_2:
[----:B------:R-:W2:Y:S04]  /*01b0*/  LDG.E R9, desc[UR8][R4.64+-0x10] ;  /* 0xfffff00804097981 */ /* 0x000ea8000c1e1900 */
[----:B------:R-:W3:Y:S04]  /*01c0*/  LDG.E R11, desc[UR8][R4.64+-0xc] ;  /* 0xfffff408040b7981 */ /* 0x000ee8000c1e1900 */
[----:B------:R-:W4:Y:S04]  /*01d0*/  LDG.E R13, desc[UR8][R4.64+-0x8] ;  /* 0xfffff808040d7981 */ /* 0x000f28000c1e1900 */
[----:B------:R-:W4:Y:S04]  /*01e0*/  LDG.E R15, desc[UR8][R4.64+-0x4] ;  /* 0xfffffc08040f7981 */ /* 0x000f28000c1e1900 */
[----:B------:R-:W4:Y:S04]  /*01f0*/  LDG.E R17, desc[UR8][R4.64] ;  /* 0x0000000804117981 */ /* 0x000f28000c1e1900 */
[----:B------:R-:W4:Y:S04]  /*0200*/  LDG.E R19, desc[UR8][R4.64+0x4] ;  /* 0x0000040804137981 */ /* 0x000f28000c1e1900 */
[----:B------:R-:W4:Y:S04]  /*0210*/  LDG.E R21, desc[UR8][R4.64+0x8] ;  /* 0x0000080804157981 */ /* 0x000f28000c1e1900 */
[----:B------:R-:W4:Y:S01]  /*0220*/  LDG.E R23, desc[UR8][R4.64+0xc] ;  /* 0x00000c0804177981 */ /* 0x000f22000c1e1900 */
[----:B------:R-:W-:-:S02]  /*0230*/  UIADD3 UR5, UPT, UPT, UR4, 0x1, URZ ;  /* 0x0000000104057890 */ /* 0x000fc4000fffe0ff */
[----:B------:R-:W-:Y:S01]  /*0240*/  ISETP.LE.U32.AND P0, PT, R7, UR4, PT ;  /* 0x0000000407007c0c */ /* 0x000fe2000bf03070 */
[----:B------:R-:W-:-:S03]  /*0250*/  UIADD3 UR6, UPT, UPT, UR4, 0x7, URZ ;  /* 0x0000000704067890 */ /* 0x000fc6000fffe0ff */
[----:B------:R-:W-:Y:S01]  /*0260*/  ISETP.LE.U32.AND P1, PT, R7, UR5, PT ;  /* 0x0000000507007c0c */ /* 0x000fe2000bf23070 */
[----:B------:R-:W-:-:S06]  /*0270*/  UIADD3 UR5, UPT, UPT, UR4, 0x2, URZ ;  /* 0x0000000204057890 */ /* 0x000fcc000fffe0ff */
[----:B------:R-:W-:Y:S01]  /*0280*/  ISETP.LE.U32.AND P3, PT, R7, UR5, PT ;  /* 0x0000000507007c0c */ /* 0x000fe2000bf63070 */
[----:B------:R-:W-:-:S06]  /*0290*/  UIADD3 UR5, UPT, UPT, UR4, 0x3, URZ ;  /* 0x0000000304057890 */ /* 0x000fcc000fffe0ff */
[----:B------:R-:W-:Y:S01]  /*02a0*/  ISETP.LE.U32.AND P4, PT, R7, UR5, PT ;  /* 0x0000000507007c0c */ /* 0x000fe2000bf83070 */
[----:B------:R-:W-:Y:S01]  /*02b0*/  UIADD3 UR5, UPT, UPT, UR4, 0x4, URZ ;  /* 0x0000000404057890 */ /* 0x000fe2000fffe0ff */
[----:B--2--5:R-:W-:-:S04]  /*02c0*/  ISETP.EQ.AND P0, PT, R9, R0, !P0 ;  /* 0x000000000900720c */ /* 0x024fc80004702270 */
[-C--:B------:R-:W-:Y:S01]  /*02d0*/  ISETP.LT.OR P0, PT, R9, R0.reuse, P0 ;  /* 0x000000000900720c */ /* 0x080fe20000701670 */
[----:B------:R-:W-:Y:S01]  /*02e0*/  VIADD R9, R10, 0x1 ;  /* 0x000000010a097836 */ /* 0x000fe20000000000 */
[-C--:B---3--:R-:W-:Y:S02]  /*02f0*/  ISETP.EQ.AND P1, PT, R11, R0.reuse, !P1 ;  /* 0x000000000b00720c */ /* 0x088fe40004f22270 */
[-C--:B----4-:R-:W-:Y:S02]  /*0300*/  ISETP.EQ.AND P3, PT, R13, R0.reuse, !P3 ;  /* 0x000000000d00720c */ /* 0x090fe40005f62270 */
[----:B------:R-:W-:-:S07]  /*0310*/  ISETP.LT.OR P1, PT, R11, R0, P1 ;  /* 0x000000000b00720c */ /* 0x000fce0000f21670 */
[----:B------:R-:W-:Y:S01]  /*0320*/  @!P0 IMAD.MOV R9, RZ, RZ, R10 ;  /* 0x000000ffff098224 */ /* 0x000fe200078e020a */
[-C--:B------:R-:W-:Y:S02]  /*0330*/  ISETP.LT.OR P0, PT, R13, R0.reuse, P3 ;  /* 0x000000000d00720c */ /* 0x080fe40001f01670 */
[-C--:B------:R-:W-:Y:S01]  /*0340*/  ISETP.EQ.AND P3, PT, R15, R0.reuse, !P4 ;  /* 0x000000000f00720c */ /* 0x080fe20006762270 */
[----:B------:R-:W-:Y:S02]  /*0350*/  VIADD R10, R9, 0x1 ;  /* 0x00000001090a7836 */ /* 0x000fe40000000000 */
[----:B------:R-:W-:Y:S01]  /*0360*/  @!P1 IMAD.MOV R10, RZ, RZ, R9 ;  /* 0x000000ffff0a9224 */ /* 0x000fe200078e0209 */
[----:B------:R-:W-:Y:S02]  /*0370*/  ISETP.LT.OR P1, PT, R15, R0, P3 ;  /* 0x000000000f00720c */ /* 0x000fe40001f21670 */
[----:B------:R-:W-:Y:S01]  /*0380*/  ISETP.LE.U32.AND P3, PT, R7, UR5, PT ;  /* 0x0000000507007c0c */ /* 0x000fe2000bf63070 */
[----:B------:R-:W-:Y:S01]  /*0390*/  UIADD3 UR5, UPT, UPT, UR4, 0x5, URZ ;  /* 0x0000000504057890 */ /* 0x000fe2000fffe0ff */
[----:B------:R-:W-:-:S02]  /*03a0*/  VIADD R9, R10, 0x1 ;  /* 0x000000010a097836 */ /* 0x000fc40000000000 */
[-C--:B------:R-:W-:Y:S01]  /*03b0*/  ISETP.EQ.AND P3, PT, R17, R0.reuse, !P3 ;  /* 0x000000001100720c */ /* 0x080fe20005f62270 */
[----:B------:R-:W-:Y:S02]  /*03c0*/  @!P0 IMAD.MOV R9, RZ, RZ, R10 ;  /* 0x000000ffff098224 */ /* 0x000fe400078e020a */
[----:B------:R-:W-:Y:S01]  /*03d0*/  ISETP.LE.U32.AND P4, PT, R7, UR5, PT ;  /* 0x0000000507007c0c */ /* 0x000fe2000bf83070 */
[----:B------:R-:W-:Y:S01]  /*03e0*/  UIADD3 UR5, UPT, UPT, UR4, 0x6, URZ ;  /* 0x0000000604057890 */ /* 0x000fe2000fffe0ff */
[-C--:B------:R-:W-:Y:S01]  /*03f0*/  ISETP.LT.OR P0, PT, R17, R0.reuse, P3 ;  /* 0x000000001100720c */ /* 0x080fe20001f01670 */
[----:B------:R-:W-:Y:S01]  /*0400*/  VIADD R10, R9, 0x1 ;  /* 0x00000001090a7836 */ /* 0x000fe20000000000 */
[CC--:B------:R-:W-:Y:S01]  /*0410*/  ISETP.EQ.AND P3, PT, R19.reuse, R0.reuse, !P4 ;  /* 0x000000001300720c */ /* 0x0c0fe20006762270 */
[----:B------:R-:W-:Y:S01]  /*0420*/  @!P1 IMAD.MOV R10, RZ, RZ, R9 ;  /* 0x000000ffff0a9224 */ /* 0x000fe200078e0209 */
[----:B------:R-:W-:Y:S02]  /*0430*/  UIADD3 UR4, UPT, UPT, UR4, 0x8, URZ ;  /* 0x0000000804047890 */ /* 0x000fe4000fffe0ff */
[----:B------:R-:W-:Y:S01]  /*0440*/  ISETP.LT.OR P1, PT, R19, R0, P3 ;  /* 0x000000001300720c */ /* 0x000fe20001f21670 */
[----:B------:R-:W-:Y:S01]  /*0450*/  VIADD R9, R10, 0x1 ;  /* 0x000000010a097836 */ /* 0x000fe20000000000 */
[----:B------:R-:W-:-:S04]  /*0460*/  ISETP.LE.U32.AND P3, PT, R7, UR5, PT ;  /* 0x0000000507007c0c */ /* 0x000fc8000bf63070 */
[-C--:B------:R-:W-:Y:S01]  /*0470*/  ISETP.EQ.AND P3, PT, R21, R0.reuse, !P3 ;  /* 0x000000001500720c */ /* 0x080fe20005f62270 */
[----:B------:R-:W-:Y:S01]  /*0480*/  @!P0 IMAD.MOV R9, RZ, RZ, R10 ;  /* 0x000000ffff098224 */ /* 0x000fe200078e020a */
[----:B------:R-:W-:Y:S02]  /*0490*/  ISETP.LE.U32.AND P0, PT, R7, UR6, PT ;  /* 0x0000000607007c0c */ /* 0x000fe4000bf03070 */
[-C--:B------:R-:W-:Y:S01]  /*04a0*/  ISETP.LT.OR P3, PT, R21, R0.reuse, P3 ;  /* 0x000000001500720c */ /* 0x080fe20001f61670 */
[----:B------:R-:W-:Y:S01]  /*04b0*/  VIADD R10, R9, 0x1 ;  /* 0x00000001090a7836 */ /* 0x000fe20000000000 */
[CC--:B------:R-:W-:Y:S01]  /*04c0*/  ISETP.EQ.AND P0, PT, R23.reuse, R0.reuse, !P0 ;  /* 0x000000001700720c */ /* 0x0c0fe20004702270 */
[----:B------:R-:W-:Y:S01]  /*04d0*/  @!P1 IMAD.MOV R10, RZ, RZ, R9 ;  /* 0x000000ffff0a9224 */ /* 0x000fe200078e0209 */
[----:B------:R-:W-:Y:S02]  /*04e0*/  ISETP.NE.AND P1, PT, R8, UR4, PT ;  /* 0x0000000408007c0c */ /* 0x000fe4000bf25270 */
[----:B------:R-:W-:Y:S01]  /*04f0*/  ISETP.LT.OR P0, PT, R23, R0, P0 ;  /* 0x000000001700720c */ /* 0x000fe20000701670 */
[----:B------:R-:W-:-:S06]  /*0500*/  VIADD R9, R10, 0x1 ;  /* 0x000000010a097836 */ /* 0x000fcc0000000000 */
[----:B------:R-:W-:Y:S01]  /*0510*/  @!P3 IMAD.MOV R9, RZ, RZ, R10 ;  /* 0x000000ffff09b224 */ /* 0x000fe200078e020a */
[----:B------:R-:W-:-:S03]  /*0520*/  IADD3 R4, P3, PT, R4, 0x20, RZ ;  /* 0x0000002004047810 */ /* 0x000fc60007f7e0ff */
[----:B------:R-:W-:Y:S02]  /*0530*/  VIADD R10, R9, 0x1 ;  /* 0x00000001090a7836 */ /* 0x000fe40000000000 */
[----:B------:R-:W-:Y:S02]  /*0540*/  IMAD.X R5, RZ, RZ, R5, P3 ;  /* 0x000000ffff057224 */ /* 0x000fe400018e0605 */
[----:B------:R-:W-:Y:S01]  /*0550*/  @!P0 IMAD.MOV R10, RZ, RZ, R9 ;  /* 0x000000ffff0a8224 */ /* 0x000fe200078e0209 */
[----:B------:R-:W-:Y:S06]  /*0560*/  @P1 BRA `(.L_x_2) ;  /* 0xfffffffc00101947 */ /* 0x000fec000383ffff */
.L_x_1:
[----:B------:R-:W-:Y:S05]  /*0570*/  @!P2 BRA `(.L_x_3) ;  /* 0x00000004000ca947 */ /* 0x000fea0003800000 */
[----:B------:R-:W-:Y:S02]  /*0580*/  ISETP.GE.U32.AND P0, PT, R12, 0x4, PT ;  /* 0x000000040c00780c */ /* 0x000fe40003f06070 */
[----:B------:R-:W-:-:S04]  /*0590*/  LOP3.LUT R14, R6, 0x3, RZ, 0xc0, !PT ;  /* 0x00000003060e7812 */ /* 0x000fc800078ec0ff */
[----:B------:R-:W-:-:S07]  /*05a0*/  ISETP.NE.AND P3, PT, R14, RZ, PT ;  /* 0x000000ff0e00720c */ /* 0x000fce0003f65270 */
[----:B------:R-:W-:Y:S06]  /*05b0*/  @!P0 BRA `(.L_x_4) ;  /* 0x0000000000748947 */ /* 0x000fec0003800000 */
[----:B0-----:R-:W-:-:S05]  /*05c0*/  IMAD.WIDE.U32 R4, R8, 0x4, R2 ;  /* 0x0000000408047825 */ /* 0x001fca00078e0002 */
[----:B------:R-:W2:Y:S04]  /*05d0*/  LDG.E R9, desc[UR8][R4.64] ;  /* 0x0000000804097981 */ /* 0x000ea8000c1e1900 */
[----:B------:R-:W3:Y:S04]  /*05e0*/  LDG.E R11, desc[UR8][R4.64+0x4] ;  /* 0x00000408040b7981 */ /* 0x000ee8000c1e1900 */
[----:B------:R-:W4:Y:S04]  /*05f0*/  LDG.E R13, desc[UR8][R4.64+0x8] ;  /* 0x00000808040d7981 */ /* 0x000f28000c1e1900 */
[----:B------:R0:W4:Y:S01]  /*0600*/  LDG.E R15, desc[UR8][R4.64+0xc] ;  /* 0x00000c08040f7981 */ /* 0x000122000c1e1900 */
[C---:B------:R-:W-:Y:S01]  /*0610*/  ISETP.GE.U32.AND P0, PT, R8.reuse, R7, PT ;  /* 0x000000070800720c */ /* 0x040fe20003f06070 */
[----:B------:R-:W-:-:S05]  /*0620*/  VIADD R12, R8, 0x1 ;  /* 0x00000001080c7836 */ /* 0x000fca0000000000 */
[-C--:B------:R-:W-:Y:S01]  /*0630*/  ISETP.GE.U32.AND P1, PT, R12, R7.reuse, PT ;  /* 0x000000070c00720c */ /* 0x080fe20003f26070 */
[C---:B------:R-:W-:Y:S02]  /*0640*/  VIADD R12, R8.reuse, 0x2 ;  /* 0x00000002080c7836 */ /* 0x040fe40000000000 */
[C---:B0-----:R-:W-:Y:S02]  /*0650*/  VIADD R4, R8.reuse, 0x3 ;  /* 0x0000000308047836 */ /* 0x041fe40000000000 */
[----:B------:R-:W-:Y:S01]  /*0660*/  VIADD R8, R8, 0x4 ;  /* 0x0000000408087836 */ /* 0x000fe20000000000 */
[----:B------:R-:W-:Y:S02]  /*0670*/  ISETP.GE.U32.AND P2, PT, R12, R7, PT ;  /* 0x000000070c00720c */ /* 0x000fe40003f46070 */
[----:B--2--5:R-:W-:-:S04]  /*0680*/  ISETP.EQ.AND P0, PT, R9, R0, !P0 ;  /* 0x000000000900720c */ /* 0x024fc80004702270 */
[-C--:B------:R-:W-:Y:S01]  /*0690*/  ISETP.LT.OR P0, PT, R9, R0.reuse, P0 ;  /* 0x000000000900720c */ /* 0x080fe20000701670 */
[----:B------:R-:W-:Y:S01]  /*06a0*/  VIADD R9, R10, 0x1 ;  /* 0x000000010a097836 */ /* 0x000fe20000000000 */
[-C--:B---3--:R-:W-:Y:S02]  /*06b0*/  ISETP.EQ.AND P1, PT, R11, R0.reuse, !P1 ;  /* 0x000000000b00720c */ /* 0x088fe40004f22270 */
[-C--:B----4-:R-:W-:Y:S02]  /*06c0*/  ISETP.EQ.AND P2, PT, R13, R0.reuse, !P2 ;  /* 0x000000000d00720c */ /* 0x090fe40005742270 */
[-C--:B------:R-:W-:Y:S02]  /*06d0*/  ISETP.LT.OR P1, PT, R11, R0.reuse, P1 ;  /* 0x000000000b00720c */ /* 0x080fe40000f21670 */
[----:B------:R-:W-:-:S05]  /*06e0*/  ISETP.LT.OR P2, PT, R13, R0, P2 ;  /* 0x000000000d00720c */ /* 0x000fca0001741670 */
[----:B------:R-:W-:Y:S01]  /*06f0*/  @!P0 IMAD.MOV R9, RZ, RZ, R10 ;  /* 0x000000ffff098224 */ /* 0x000fe200078e020a */
[----:B------:R-:W-:-:S03]  /*0700*/  ISETP.GE.U32.AND P0, PT, R4, R7, PT ;  /* 0x000000070400720c */ /* 0x000fc60003f06070 */
[----:B------:R-:W-:Y:S01]  /*0710*/  VIADD R4, R9, 0x1 ;  /* 0x0000000109047836 */ /* 0x000fe20000000000 */
[----:B------:R-:W-:Y:S01]  /*0720*/  ISETP.EQ.AND P0, PT, R15, R0, !P0 ;  /* 0x000000000f00720c */ /* 0x000fe20004702270 */
[----:B------:R-:W-:-:S03]  /*0730*/  @!P1 IMAD.MOV R4, RZ, RZ, R9 ;  /* 0x000000ffff049224 */ /* 0x000fc600078e0209 */
[----:B------:R-:W-:Y:S01]  /*0740*/  ISETP.LT.OR P0, PT, R15, R0, P0 ;  /* 0x000000000f00720c */ /* 0x000fe20000701670 */
[----:B------:R-:W-:Y:S02]  /*0750*/  VIADD R5, R4, 0x1 ;  /* 0x0000000104057836 */ /* 0x000fe40000000000 */
[----:B------:R-:W-:-:S04]  /*0760*/  @!P2 IMAD.MOV R5, RZ, RZ, R4 ;  /* 0x000000ffff05a224 */ /* 0x000fc800078e0204 */
[----:B------:R-:W-:-:S06]  /*0770*/  VIADD R10, R5, 0x1 ;  /* 0x00000001050a7836 */ /* 0x000fcc0000000000 */
[----:B------:R-:W-:-:S07]  /*0780*/  @!P0 IMAD.MOV R10, RZ, RZ, R5 ;  /* 0x000000ffff0a8224 */ /* 0x000fce00078e0205 */
.L_x_4:
[----:B------:R-:W-:Y:S05]  /*0790*/  @!P3 BRA `(.L_x_3) ;  /* 0x000000000084b947 */ /* 0x000fea0003800000 */
[----:B------:R-:W-:Y:S02]  /*07a0*/  ISETP.NE.AND P3, PT, R14, 0x1, PT ;  /* 0x000000010e00780c */ /* 0x000fe40003f65270 */
[----:B------:R-:W-:-:S11]  /*07b0*/  LOP3.LUT R6, R6, 0x1, RZ, 0xc0, !PT ;  /* 0x0000000106067812 */ /* 0x000fd600078ec0ff */
[----:B0-----:R-:W-:Y:S01]  /*07c0*/  @P3 IMAD.WIDE.U32 R4, R8, 0x4, R2 ;  /* 0x0000000408043825 */ /* 0x001fe200078e0002 */
[----:B------:R-:W-:-:S04]  /*07d0*/  ISETP.NE.U32.AND P2, PT, R6, 0x1, PT ;  /* 0x000000010600780c */ /* 0x000fc80003f45070 */
[----:B------:R-:W2:Y:S01]  /*07e0*/  @P3 LDG.E R9, desc[UR8][R4.64] ;  /* 0x0000000804093981 */ /* 0x000ea2000c1e1900 */
[C---:B------:R-:W-:Y:S01]  /*07f0*/  @P3 ISETP.GE.U32.AND P0, PT, R8.reuse, R7, PT ;  /* 0x000000070800320c */ /* 0x040fe20003f06070 */
[C---:B------:R-:W-:Y:S02]  /*0800*/  @P3 VIADD R6, R8.reuse, 0x1 ;  /* 0x0000000108063836 */ /* 0x040fe40000000000 */
[----:B------:R-:W-:Y:S01]  /*0810*/  @P3 VIADD R8, R8, 0x2 ;  /* 0x0000000208083836 */ /* 0x000fe20000000000 */
[----:B------:R0:W3:Y:S04]  /*0820*/  @P3 LDG.E R11, desc[UR8][R4.64+0x4] ;  /* 0x00000408040b3981 */ /* 0x0000e8000c1e1900 */
[----:B------:R-:W-:-:S06]  /*0830*/  @!P2 IMAD.WIDE.U32 R2, R8, 0x4, R2 ;  /* 0x000000040802a825 */ /* 0x000fcc00078e0002 */
[----:B------:R-:W4:Y:S01]  /*0840*/  @!P2 LDG.E R3, desc[UR8][R2.64] ;  /* 0x000000080203a981 */ /* 0x000f22000c1e1900 */
[----:B------:R-:W-:Y:S01]  /*0850*/  PLOP3.LUT P1, PT, PT, PT, PT, 0x80, 0x8 ;  /* 0x000000000008781c */ /* 0x000fe20003f2f070 */
[----:B0-----:R-:W-:Y:S01]  /*0860*/  @P3 VIADD R4, R10, 0x1 ;  /* 0x000000010a043836 */ /* 0x001fe20000000000 */
[----:B------:R-:W-:Y:S02]  /*0870*/  @P3 ISETP.GE.U32.AND P4, PT, R6, R7, PT ;  /* 0x000000070600320c */ /* 0x000fe40003f86070 */
[----:B--2--5:R-:W-:-:S04]  /*0880*/  @P3 ISETP.EQ.AND P0, PT, R9, R0, !P0 ;  /* 0x000000000900320c */ /* 0x024fc80004702270 */
[-C--:B------:R-:W-:Y:S02]  /*0890*/  @P3 ISETP.LT.OR P0, PT, R9, R0.reuse, P0 ;  /* 0x000000000900320c */ /* 0x080fe40000701670 */
[CC--:B---3--:R-:W-:Y:S02]  /*08a0*/  @P3 ISETP.EQ.AND P4, PT, R11.reuse, R0.reuse, !P4 ;  /* 0x000000000b00320c */ /* 0x0c8fe40006782270 */
[----:B------:R-:W-:Y:S02]  /*08b0*/  @P3 PLOP3.LUT P1, PT, P0, PT, PT, 0x80, 0x8 ;  /* 0x000000000008381c */ /* 0x000fe4000072f070 */
[----:B------:R-:W-:Y:S02]  /*08c0*/  @P3 ISETP.LT.OR P5, PT, R11, R0, P4 ;  /* 0x000000000b00320c */ /* 0x000fe400027a1670 */
[----:B------:R-:W-:Y:S02]  /*08d0*/  @!P2 ISETP.GE.U32.AND P4, PT, R8, R7, PT ;  /* 0x000000070800a20c */ /* 0x000fe40003f86070 */
[----:B------:R-:W-:-:S02]  /*08e0*/  PLOP3.LUT P0, PT, PT, PT, PT, 0x80, 0x8 ;  /* 0x000000000008781c */ /* 0x000fc40003f0f070 */
[----:B------:R-:W-:-:S05]  /*08f0*/  @P3 PLOP3.LUT P0, PT, P5, PT, PT, 0x80, 0x8 ;  /* 0x000000000008381c */ /* 0x000fca0002f0f070 */
[----:B------:R-:W-:Y:S01]  /*0900*/  @!P1 IMAD.MOV R4, RZ, RZ, R10 ;  /* 0x000000ffff049224 */ /* 0x000fe200078e020a */
[----:B----4-:R-:W-:-:S03]  /*0910*/  @!P2 ISETP.EQ.AND P1, PT, R3, R0, !P4 ;  /* 0x000000000300a20c */ /* 0x010fc60006722270 */
[----:B------:R-:W-:Y:S01]  /*0920*/  @P3 VIADD R2, R4, 0x1 ;  /* 0x0000000104023836 */ /* 0x000fe20000000000 */
[----:B------:R-:W-:Y:S02]  /*0930*/  @!P2 ISETP.LT.OR P4, PT, R3, R0, P1 ;  /* 0x000000000300a20c */ /* 0x000fe40000f81670 */
[----:B------:R-:W-:Y:S01]  /*0940*/  PLOP3.LUT P1, PT, PT, PT, PT, 0x80, 0x8 ;  /* 0x000000000008781c */ /* 0x000fe20003f2f070 */
[----:B------:R-:W-:Y:S01]  /*0950*/  @!P0 IMAD.MOV R2, RZ, RZ, R4 ;  /* 0x000000ffff028224 */ /* 0x000fe200078e0204 */
[----:B------:R-:W-:-:S03]  /*0960*/  @!P2 PLOP3.LUT P1, PT, P4, PT, PT, 0x80, 0x8 ;  /* 0x000000000008a81c */ /* 0x000fc6000272f070 */
[----:B------:R-:W-:-:S04]  /*0970*/  @P3 IMAD.MOV.U32 R10, RZ, RZ, R2 ;  /* 0x000000ffff0a3224 */ /* 0x000fc800078e0002 */
[----:B------:R-:W-:-:S06]  /*0980*/  @!P2 VIADD R2, R10, 0x1 ;  /* 0x000000010a02a836 */ /* 0x000fcc0000000000 */
[----:B------:R-:W-:-:S04]  /*0990*/  @!P1 IMAD.MOV R2, RZ, RZ, R10 ;  /* 0x000000ffff029224 */ /* 0x000fc800078e020a */
[----:B------:R-:W-:-:S07]  /*09a0*/  @!P2 IMAD.MOV.U32 R10, RZ, RZ, R2 ;  /* 0x000000ffff0aa224 */ /* 0x000fce00078e0002 */
.L_x_3:
[----:B------:R-:W-:-:S07]  /*09b0*/  IMAD.MOV.U32 R11, RZ, RZ, RZ ;  /* 0x000000ffff0b7224 */ /* 0x000fce00078e00ff */
.L_x_0:
[----:B------:R-:W1:Y:S02]  /*09c0*/  LDCU.64 UR4, c[0x0][0x388] ;  /* 0x00007100ff0477ac */ /* 0x000e640008000a00 */
[----:B-1----:R-:W-:-:S04]  /*09d0*/  LEA R2, P0, R10, UR4, 0x2 ;  /* 0x000000040a027c11 */ /* 0x002fc8000f8010ff */
[----:B------:R-:W-:-:S05]  /*09e0*/  LEA.HI.X R3, R10, UR5, R11, 0x2, P0 ;  /* 0x000000050a037c11 */ /* 0x000fca00080f140b */
[----:B-----5:R-:W-:Y:S01]  /*09f0*/  STG.E desc[UR8][R2.64], R0 ;  /* 0x0000000002007986 */ /* 0x020fe2000c101908 */
[----:B------:R-:W-:Y:S05]  /*0a00*/  EXIT ;  /* 0x000000000000794d */ /* 0x000fea0003800000 */
.L_x_5:
[----:B------:R-:W-:-:S00]  /*0a10*/  BRA `(.L_x_5) ;  /* 0xfffffffc00fc7947 */ /* 0x000fc0000383ffff */
[----:B------:R-:W-:-:S00]  /*0a20*/  NOP ;  /* 0x0000000000007918 */ /* 0x000fc00000000000 */
        /* <DEDUP_REMOVED lines=13> */
.L_x_6:


//--------------------- .nv.shared.reserved.0     --------------------------
	.section	.nv.shared.reserved.0,"aw",@nobits
	.weak		__nv_reservedSMEM_offset_0_alias
	.size		__nv_reservedSMEM_offset_0_alias, 0, 64
	.other		__nv_reservedSMEM_offset_0_alias,@"STO_CUDA_RESERVED_SHARED STV_DEFAULT"
__nv_reservedSMEM_offset_0_alias:
	.zero		0
	.zero		64


//--------------------- .nv.constant0._Z7sortingPiS_i --------------------------
	.section	.nv.constant0._Z7sortingPiS_i,"a",@progbits
	.sectionflags	@""
	.align	4
.nv.constant0._Z7sortingPiS_i:
	.zero		916


//--------------------- SYMBOLS --------------------------

	.type		.nv.reservedSmem.offset0,@object
	.size		.nv.reservedSmem.offset0,0x4
